//
// Generated by NVIDIA NVVM Compiler
//
// Compiler Build ID: CL-36424714
// Cuda compilation tools, release 13.0, V13.0.88
// Based on NVVM 20.0.0
//

.version 9.0
.target sm_100
.address_size 64

	// .globl	_Z17conv2d_5x5_kernelPKfS0_Pfii

.visible .entry _Z17conv2d_5x5_kernelPKfS0_Pfii(
	.param .u64 .ptr .align 1 _Z17conv2d_5x5_kernelPKfS0_Pfii_param_0,
	.param .u64 .ptr .align 1 _Z17conv2d_5x5_kernelPKfS0_Pfii_param_1,
	.param .u64 .ptr .align 1 _Z17conv2d_5x5_kernelPKfS0_Pfii_param_2,
	.param .u32 _Z17conv2d_5x5_kernelPKfS0_Pfii_param_3,
	.param .u32 _Z17conv2d_5x5_kernelPKfS0_Pfii_param_4
)
{
	.reg .pred 	%p<4>;
	.reg .b32 	%r<16>;
	.reg .b32 	%f<76>;
	.reg .b64 	%rd<15>;

	ld.param.u64 	%rd1, [_Z17conv2d_5x5_kernelPKfS0_Pfii_param_0];
	ld.param.u64 	%rd2, [_Z17conv2d_5x5_kernelPKfS0_Pfii_param_1];
	ld.param.u64 	%rd3, [_Z17conv2d_5x5_kernelPKfS0_Pfii_param_2];
	ld.param.u32 	%r4, [_Z17conv2d_5x5_kernelPKfS0_Pfii_param_3];
	ld.param.u32 	%r3, [_Z17conv2d_5x5_kernelPKfS0_Pfii_param_4];
	mov.u32 	%r6, %ctaid.x;
	mov.u32 	%r7, %ntid.x;
	mov.u32 	%r8, %tid.x;
	mad.lo.s32 	%r1, %r6, %r7, %r8;
	mov.u32 	%r9, %ctaid.y;
	mov.u32 	%r10, %ntid.y;
	mov.u32 	%r11, %tid.y;
	mad.lo.s32 	%r12, %r9, %r10, %r11;
	add.s32 	%r13, %r3, -4;
	setp.ge.s32 	%p1, %r1, %r13;
	add.s32 	%r14, %r4, -4;
	setp.ge.s32 	%p2, %r12, %r14;
	or.pred  	%p3, %p1, %p2;
	@%p3 bra 	$L__BB0_2;
	cvta.to.global.u64 	%rd4, %rd3;
	cvta.to.global.u64 	%rd5, %rd1;
	cvta.to.global.u64 	%rd6, %rd2;
	mad.lo.s32 	%r15, %r12, %r3, %r1;
	mul.wide.s32 	%rd7, %r15, 4;
	add.s64 	%rd8, %rd5, %rd7;
	ld.global.nc.f32 	%f1, [%rd8];
	ld.global.nc.f32 	%f2, [%rd6];
	fma.rn.f32 	%f3, %f1, %f2, 0f00000000;
	ld.global.nc.f32 	%f4, [%rd8+4];
	ld.global.nc.f32 	%f5, [%rd6+4];
	fma.rn.f32 	%f6, %f4, %f5, %f3;
	ld.global.nc.f32 	%f7, [%rd8+8];
	ld.global.nc.f32 	%f8, [%rd6+8];
	fma.rn.f32 	%f9, %f7, %f8, %f6;
	ld.global.nc.f32 	%f10, [%rd8+12];
	ld.global.nc.f32 	%f11, [%rd6+12];
	fma.rn.f32 	%f12, %f10, %f11, %f9;
	ld.global.nc.f32 	%f13, [%rd8+16];
	ld.global.nc.f32 	%f14, [%rd6+16];
	fma.rn.f32 	%f15, %f13, %f14, %f12;
	mul.wide.s32 	%rd9, %r3, 4;
	add.s64 	%rd10, %rd8, %rd9;
	ld.global.nc.f32 	%f16, [%rd10];
	ld.global.nc.f32 	%f17, [%rd6+20];
	fma.rn.f32 	%f18, %f16, %f17, %f15;
	ld.global.nc.f32 	%f19, [%rd10+4];
	ld.global.nc.f32 	%f20, [%rd6+24];
	fma.rn.f32 	%f21, %f19, %f20, %f18;
	ld.global.nc.f32 	%f22, [%rd10+8];
	ld.global.nc.f32 	%f23, [%rd6+28];
	fma.rn.f32 	%f24, %f22, %f23, %f21;
	ld.global.nc.f32 	%f25, [%rd10+12];
	ld.global.nc.f32 	%f26, [%rd6+32];
	fma.rn.f32 	%f27, %f25, %f26, %f24;
	ld.global.nc.f32 	%f28, [%rd10+16];
	ld.global.nc.f32 	%f29, [%rd6+36];
	fma.rn.f32 	%f30, %f28, %f29, %f27;
	add.s64 	%rd11, %rd10, %rd9;
	ld.global.nc.f32 	%f31, [%rd11];
	ld.global.nc.f32 	%f32, [%rd6+40];
	fma.rn.f32 	%f33, %f31, %f32, %f30;
	ld.global.nc.f32 	%f34, [%rd11+4];
	ld.global.nc.f32 	%f35, [%rd6+44];
	fma.rn.f32 	%f36, %f34, %f35, %f33;
	ld.global.nc.f32 	%f37, [%rd11+8];
	ld.global.nc.f32 	%f38, [%rd6+48];
	fma.rn.f32 	%f39, %f37, %f38, %f36;
	ld.global.nc.f32 	%f40, [%rd11+12];
	ld.global.nc.f32 	%f41, [%rd6+52];
	fma.rn.f32 	%f42, %f40, %f41, %f39;
	ld.global.nc.f32 	%f43, [%rd11+16];
	ld.global.nc.f32 	%f44, [%rd6+56];
	fma.rn.f32 	%f45, %f43, %f44, %f42;
	add.s64 	%rd12, %rd11, %rd9;
	ld.global.nc.f32 	%f46, [%rd12];
	ld.global.nc.f32 	%f47, [%rd6+60];
	fma.rn.f32 	%f48, %f46, %f47, %f45;
	ld.global.nc.f32 	%f49, [%rd12+4];
	ld.global.nc.f32 	%f50, [%rd6+64];
	fma.rn.f32 	%f51, %f49, %f50, %f48;
	ld.global.nc.f32 	%f52, [%rd12+8];
	ld.global.nc.f32 	%f53, [%rd6+68];
	fma.rn.f32 	%f54, %f52, %f53, %f51;
	ld.global.nc.f32 	%f55, [%rd12+12];
	ld.global.nc.f32 	%f56, [%rd6+72];
	fma.rn.f32 	%f57, %f55, %f56, %f54;
	ld.global.nc.f32 	%f58, [%rd12+16];
	ld.global.nc.f32 	%f59, [%rd6+76];
	fma.rn.f32 	%f60, %f58, %f59, %f57;
	add.s64 	%rd13, %rd12, %rd9;
	ld.global.nc.f32 	%f61, [%rd13];
	ld.global.nc.f32 	%f62, [%rd6+80];
	fma.rn.f32 	%f63, %f61, %f62, %f60;
	ld.global.nc.f32 	%f64, [%rd13+4];
	ld.global.nc.f32 	%f65, [%rd6+84];
	fma.rn.f32 	%f66, %f64, %f65, %f63;
	ld.global.nc.f32 	%f67, [%rd13+8];
	ld.global.nc.f32 	%f68, [%rd6+88];
	fma.rn.f32 	%f69, %f67, %f68, %f66;
	ld.global.nc.f32 	%f70, [%rd13+12];
	ld.global.nc.f32 	%f71, [%rd6+92];
	fma.rn.f32 	%f72, %f70, %f71, %f69;
	ld.global.nc.f32 	%f73, [%rd13+16];
	ld.global.nc.f32 	%f74, [%rd6+96];
	fma.rn.f32 	%f75, %f73, %f74, %f72;
	add.s64 	%rd14, %rd4, %rd7;
	st.global.f32 	[%rd14], %f75;
$L__BB0_2:
	ret;

}


// ===== COMPILED SASS (sm_100) =====

	.target	sm_100

	.elftype	@"ET_EXEC"


//--------------------- .note.nv.tkinfo           --------------------------
	.section	.note.nv.tkinfo,"",@"SHT_NOTE"
	.sectionflags	@"SHF_NOTE_NV_TKINFO"
	.tkinfo
        /*0018*/ 	.word	0x00000002
        /*0030*/ 	.string	""
        /*0030*/ 	.string	"ptxas"
        /*0030*/ 	.string	"Cuda compilation tools, release 13.0, V13.0.88"
        /*0030*/ 	.string	"Build cuda_13.0.r13.0/compiler.36424714_0"
        /*0030*/ 	.string	"-arch sm_100 -m 64 "



//--------------------- .note.nv.cuinfo           --------------------------
	.section	.note.nv.cuinfo,"",@"SHT_NOTE"
	.sectionflags	@"SHF_NOTE_NV_CUINFO"
        /*0018*/ 	.short	0x0002
        /*001a*/ 	.short	0x0064
        /*001c*/ 	.short	0x0082
	.zero		2


//--------------------- .nv.info                  --------------------------
	.section	.nv.info,"",@"SHT_CUDA_INFO"
	.align	4


	//----- nvinfo : EIATTR_REGCOUNT
	.align		4
        /*0000*/ 	.byte	0x04, 0x2f
        /*0002*/ 	.short	(.L_1 - .L_0)
	.align		4
.L_0:
        /*0004*/ 	.word	index@(_Z17conv2d_5x5_kernelPKfS0_Pfii)
        /*0008*/ 	.word	0x00000020


	//----- nvinfo : EIATTR_FRAME_SIZE
	.align		4
.L_1:
        /*000c*/ 	.byte	0x04, 0x11
        /*000e*/ 	.short	(.L_3 - .L_2)
	.align		4
.L_2:
        /*0010*/ 	.word	index@(_Z17conv2d_5x5_kernelPKfS0_Pfii)
        /*0014*/ 	.word	0x00000000


	//----- nvinfo : EIATTR_MIN_STACK_SIZE
	.align		4
.L_3:
        /*0018*/ 	.byte	0x04, 0x12
        /*001a*/ 	.short	(.L_5 - .L_4)
	.align		4
.L_4:
        /*001c*/ 	.word	index@(_Z17conv2d_5x5_kernelPKfS0_Pfii)
        /*0020*/ 	.word	0x00000000
.L_5:


//--------------------- .nv.compat                --------------------------
	.section	.nv.compat,"",@"SHT_CUDA_COMPAT_INFO"
	.align	4
        /*0000*/ 	.byte	0x02, 0x09, 0x00, 0x00, 0x02, 0x02, 0x01, 0x00, 0x02, 0x05, 0x05, 0x00, 0x03, 0x07, 0x01, 0x01
        /*0010*/ 	.byte	0x02, 0x03, 0x00, 0x00, 0x02, 0x06, 0x01, 0x00, 0x04, 0x0b, 0x08, 0x00, 0x09, 0x00, 0x00, 0x00
        /*0020*/ 	.byte	0x00, 0x00, 0x00, 0x00


//--------------------- .nv.info._Z17conv2d_5x5_kernelPKfS0_Pfii --------------------------
	.section	.nv.info._Z17conv2d_5x5_kernelPKfS0_Pfii,"",@"SHT_CUDA_INFO"
	.sectionflags	@""
	.align	4


	//----- nvinfo : EIATTR_CUDA_API_VERSION
	.align		4
        /*0000*/ 	.byte	0x04, 0x37
        /*0002*/ 	.short	(.L_7 - .L_6)
.L_6:
        /*0004*/ 	.word	0x00000082


	//----- nvinfo : EIATTR_KPARAM_INFO
	.align		4
.L_7:
        /*0008*/ 	.byte	0x04, 0x17
        /*000a*/ 	.short	(.L_9 - .L_8)
.L_8:
        /*000c*/ 	.word	0x00000000
        /*0010*/ 	.short	0x0004
        /*0012*/ 	.short	0x001c
        /*0014*/ 	.byte	0x00, 0xf0, 0x11, 0x00


	//----- nvinfo : EIATTR_KPARAM_INFO
	.align		4
.L_9:
        /*0018*/ 	.byte	0x04, 0x17
        /*001a*/ 	.short	(.L_11 - .L_10)
.L_10:
        /*001c*/ 	.word	0x00000000
        /*0020*/ 	.short	0x0003
        /*0022*/ 	.short	0x0018
        /*0024*/ 	.byte	0x00, 0xf0, 0x11, 0x00


	//----- nvinfo : EIATTR_KPARAM_INFO
	.align		4
.L_11:
        /*0028*/ 	.byte	0x04, 0x17
        /*002a*/ 	.short	(.L_13 - .L_12)
.L_12:
        /*002c*/ 	.word	0x00000000
        /*0030*/ 	.short	0x0002
        /*0032*/ 	.short	0x0010
        /*0034*/ 	.byte	0x00, 0xf5, 0x21, 0x00


	//----- nvinfo : EIATTR_KPARAM_INFO
	.align		4
.L_13:
        /*0038*/ 	.byte	0x04, 0x17
        /*003a*/ 	.short	(.L_15 - .L_14)
.L_14:
        /*003c*/ 	.word	0x00000000
        /*0040*/ 	.short	0x0001
        /*0042*/ 	.short	0x0008
        /*0044*/ 	.byte	0x00, 0xf5, 0x21, 0x00


	//----- nvinfo : EIATTR_KPARAM_INFO
	.align		4
.L_15:
        /*0048*/ 	.byte	0x04, 0x17
        /*004a*/ 	.short	(.L_17 - .L_16)
.L_16:
        /*004c*/ 	.word	0x00000000
        /*0050*/ 	.short	0x0000
        /*0052*/ 	.short	0x0000
        /*0054*/ 	.byte	0x00, 0xf5, 0x21, 0x00


	//----- nvinfo : EIATTR_SPARSE_MMA_MASK
	.align		4
.L_17:
        /*0058*/ 	.byte	0x03, 0x50
        /*005a*/ 	.short	0x0000


	//----- nvinfo : EIATTR_MAXREG_COUNT
	.align		4
        /*005c*/ 	.byte	0x03, 0x1b
        /*005e*/ 	.short	0x00ff


	//----- nvinfo : EIATTR_MERCURY_ISA_VERSION
	.align		4
        /*0060*/ 	.byte	0x03, 0x5f
        /*0062*/ 	.short	0x0101


	//----- nvinfo : EIATTR_VRC_CTA_INIT_COUNT
	.align		4
        /*0064*/ 	.byte	0x02, 0x4a
	.zero		1
	.zero		1


	//----- nvinfo : EIATTR_EXIT_INSTR_OFFSETS
	.align		4
        /*0068*/ 	.byte	0x04, 0x1c
        /*006a*/ 	.short	(.L_19 - .L_18)


	//   ....[0]....
.L_18:
        /*006c*/ 	.word	0x000000e0


	//   ....[1]....
        /*0070*/ 	.word	0x00000660


	//----- nvinfo : EIATTR_CBANK_PARAM_SIZE
	.align		4
.L_19:
        /*0074*/ 	.byte	0x03, 0x19
        /*0076*/ 	.short	0x0020


	//----- nvinfo : EIATTR_PARAM_CBANK
	.align		4
        /*0078*/ 	.byte	0x04, 0x0a
        /*007a*/ 	.short	(.L_21 - .L_20)
	.align		4
.L_20:
        /*007c*/ 	.word	index@(.nv.constant0._Z17conv2d_5x5_kernelPKfS0_Pfii)
        /*0080*/ 	.short	0x0380
        /*0082*/ 	.short	0x0020


	//----- nvinfo : EIATTR_SW_WAR
	.align		4
.L_21:
        /*0084*/ 	.byte	0x04, 0x36
        /*0086*/ 	.short	(.L_23 - .L_22)
.L_22:
        /*0088*/ 	.word	0x00000008
.L_23:


//--------------------- .nv.callgraph             --------------------------
	.section	.nv.callgraph,"",@"SHT_CUDA_CALLGRAPH"
	.align	4
	.sectionentsize	8
	.align		4
        /*0000*/ 	.word	0x00000000
	.align		4
        /*0004*/ 	.word	0xffffffff
	.align		4
        /*0008*/ 	.word	0x00000000
	.align		4
        /*000c*/ 	.word	0xfffffffe
	.align		4
        /*0010*/ 	.word	0x00000000
	.align		4
        /*0014*/ 	.word	0xfffffffd
	.align		4
        /*0018*/ 	.word	0x00000000
	.align		4
        /*001c*/ 	.word	0xfffffffc


//--------------------- .text._Z17conv2d_5x5_kernelPKfS0_Pfii --------------------------
	.section	.text._Z17conv2d_5x5_kernelPKfS0_Pfii,"ax",@progbits
	.align	128
        .global         _Z17conv2d_5x5_kernelPKfS0_Pfii
        .type           _Z17conv2d_5x5_kernelPKfS0_Pfii,@function
        .size           _Z17conv2d_5x5_kernelPKfS0_Pfii,(.L_x_1 - _Z17conv2d_5x5_kernelPKfS0_Pfii)
        .other          _Z17conv2d_5x5_kernelPKfS0_Pfii,@"STO_CUDA_ENTRY STV_DEFAULT"
_Z17conv2d_5x5_kernelPKfS0_Pfii:
.text._Z17conv2d_5x5_kernelPKfS0_Pfii:
[----:B------:R-:W-:Y:S01]  /*0000*/  LDC R1, c[0x0][0x37c] ;  /* 0x0000df00ff017b82 */ /* 0x000fe20000000800 */
[----:B------:R-:W0:Y:S07]  /*0010*/  S2R R7, SR_TID.Y ;  /* 0x0000000000077919 */ /* 0x000e2e0000002200 */
[----:B------:R-:W1:Y:S01]  /*0020*/  LDC R2, c[0x0][0x360] ;  /* 0x0000d800ff027b82 */ /* 0x000e620000000800 */
[----:B------:R-:W1:Y:S07]  /*0030*/  S2R R3, SR_TID.X ;  /* 0x0000000000037919 */ /* 0x000e6e0000002100 */
[----:B------:R-:W0:Y:S08]  /*0040*/  S2UR UR5, SR_CTAID.Y ;  /* 0x00000000000579c3 */ /* 0x000e300000002600 */
[----:B------:R-:W0:Y:S08]  /*0050*/  LDC R0, c[0x0][0x364] ;  /* 0x0000d900ff007b82 */ /* 0x000e300000000800 */
[----:B------:R-:W2:Y:S08]  /*0060*/  LDC.64 R4, c[0x0][0x398] ;  /* 0x0000e600ff047b82 */ /* 0x000eb00000000a00 */
[----:B------:R-:W1:Y:S01]  /*0070*/  S2UR UR4, SR_CTAID.X ;  /* 0x00000000000479c3 */ /* 0x000e620000002500 */
[----:B0-----:R-:W-:Y:S01]  /*0080*/  IMAD R0, R0, UR5, R7 ;  /* 0x0000000500007c24 */ /* 0x001fe2000f8e0207 */
[----:B--2---:R-:W-:-:S04]  /*0090*/  IADD3 R7, PT, PT, R4, -0x4, RZ ;  /* 0xfffffffc04077810 */ /* 0x004fc80007ffe0ff */
[----:B------:R-:W-:Y:S01]  /*00a0*/  ISETP.GE.AND P0, PT, R0, R7, PT ;  /* 0x000000070000720c */ /* 0x000fe20003f06270 */
[----:B-1----:R-:W-:Y:S01]  /*00b0*/  IMAD R4, R2, UR4, R3 ;  /* 0x0000000402047c24 */ /* 0x002fe2000f8e0203 */
[----:B------:R-:W-:-:S04]  /*00c0*/  IADD3 R3, PT, PT, R5, -0x4, RZ ;  /* 0xfffffffc05037810 */ /* 0x000fc80007ffe0ff */
[----:B------:R-:W-:-:S13]  /*00d0*/  ISETP.GE.OR P0, PT, R4, R3, P0 ;  /* 0x000000030400720c */ /* 0x000fda0000706670 */
[----:B------:R-:W-:Y:S05]  /*00e0*/  @P0 EXIT ;  /* 0x000000000000094d */ /* 0x000fea0003800000 */
[----:B------:R-:W0:Y:S01]  /*00f0*/  LDC.64 R6, c[0x0][0x380] ;  /* 0x0000e000ff067b82 */ /* 0x000e220000000a00 */
[----:B------:R-:W1:Y:S01]  /*0100*/  LDCU.64 UR4, c[0x0][0x358] ;  /* 0x00006b00ff0477ac */ /* 0x000e620008000a00 */
[----:B------:R-:W-:-:S06]  /*0110*/  IMAD R4, R0, R5, R4 ;  /* 0x0000000500047224 */ /* 0x000fcc00078e0204 */
[----:B------:R-:W2:Y:S01]  /*0120*/  LDC.64 R2, c[0x0][0x388] ;  /* 0x0000e200ff027b82 */ /* 0x000ea20000000a00 */
[----:B0-----:R-:W-:-:S05]  /*0130*/  IMAD.WIDE R6, R4, 0x4, R6 ;  /* 0x0000000404067825 */ /* 0x001fca00078e0206 */
[----:B-1----:R-:W3:Y:S04]  /*0140*/  LDG.E.CONSTANT R0, desc[UR4][R6.64] ;  /* 0x0000000406007981 */ /* 0x002ee8000c1e9900 */
[----:B--2---:R-:W3:Y:S04]  /*0150*/  LDG.E.CONSTANT R21, desc[UR4][R2.64] ;  /* 0x0000000402157981 */ /* 0x004ee8000c1e9900 */
[----:B------:R-:W2:Y:S04]  /*0160*/  LDG.E.CONSTANT R20, desc[UR4][R2.64+0x4] ;  /* 0x0000040402147981 */ /* 0x000ea8000c1e9900 */
[----:B------:R-:W2:Y:S04]  /*0170*/  LDG.E.CONSTANT R23, desc[UR4][R6.64+0x4] ;  /* 0x0000040406177981 */ /* 0x000ea8000c1e9900 */
[----:B------:R-:W4:Y:S04]  /*0180*/  LDG.E.CONSTANT R12, desc[UR4][R2.64+0x8] ;  /* 0x00000804020c7981 */ /* 0x000f28000c1e9900 */
[----:B------:R-:W4:Y:S04]  /*0190*/  LDG.E.CONSTANT R13, desc[UR4][R6.64+0x8] ;  /* 0x00000804060d7981 */ /* 0x000f28000c1e9900 */
[----:B------:R-:W5:Y:S04]  /*01a0*/  LDG.E.CONSTANT R14, desc[UR4][R2.64+0xc] ;  /* 0x00000c04020e7981 */ /* 0x000f68000c1e9900 */
[----:B------:R-:W5:Y:S04]  /*01b0*/  LDG.E.CONSTANT R15, desc[UR4][R6.64+0xc] ;  /* 0x00000c04060f7981 */ /* 0x000f68000c1e9900 */
[----:B------:R-:W5:Y:S04]  /*01c0*/  LDG.E.CONSTANT R16, desc[UR4][R2.64+0x10] ;  /* 0x0000100402107981 */ /* 0x000f68000c1e9900 */
[----:B------:R0:W5:Y:S01]  /*01d0*/  LDG.E.CONSTANT R17, desc[UR4][R6.64+0x10] ;  /* 0x0000100406117981 */ /* 0x000162000c1e9900 */
[----:B------:R-:W-:-:S03]  /*01e0*/  IMAD.WIDE R8, R5, 0x4, R6 ;  /* 0x0000000405087825 */ /* 0x000fc600078e0206 */
[----:B------:R-:W5:Y:S04]  /*01f0*/  LDG.E.CONSTANT R22, desc[UR4][R2.64+0x14] ;  /* 0x0000140402167981 */ /* 0x000f68000c1e9900 */
[----:B------:R-:W5:Y:S04]  /*0200*/  LDG.E.CONSTANT R25, desc[UR4][R8.64] ;  /* 0x0000000408197981 */ /* 0x000f68000c1e9900 */
[----:B------:R-:W5:Y:S04]  /*0210*/  LDG.E.CONSTANT R24, desc[UR4][R2.64+0x18] ;  /* 0x0000180402187981 */ /* 0x000f68000c1e9900 */
[----:B------:R-:W5:Y:S04]  /*0220*/  LDG.E.CONSTANT R27, desc[UR4][R8.64+0x4] ;  /* 0x00000404081b7981 */ /* 0x000f68000c1e9900 */
[----:B------:R-:W5:Y:S04]  /*0230*/  LDG.E.CONSTANT R18, desc[UR4][R2.64+0x1c] ;  /* 0x00001c0402127981 */ /* 0x000f68000c1e9900 */
[----:B------:R-:W5:Y:S01]  /*0240*/  LDG.E.CONSTANT R19, desc[UR4][R8.64+0x8] ;  /* 0x0000080408137981 */ /* 0x000f62000c1e9900 */
[----:B0-----:R-:W-:-:S03]  /*0250*/  IMAD.WIDE R6, R5, 0x4, R8 ;  /* 0x0000000405067825 */ /* 0x001fc600078e0208 */
[----:B------:R-:W5:Y:S04]  /*0260*/  LDG.E.CONSTANT R10, desc[UR4][R2.64+0x20] ;  /* 0x00002004020a7981 */ /* 0x000f68000c1e9900 */
[----:B------:R-:W5:Y:S04]  /*0270*/  LDG.E.CONSTANT R11, desc[UR4][R8.64+0xc] ;  /* 0x00000c04080b7981 */ /* 0x000f68000c1e9900 */
[----:B------:R-:W5:Y:S04]  /*0280*/  LDG.E.CONSTANT R28, desc[UR4][R2.64+0x5c] ;  /* 0x00005c04021c7981 */ /* 0x000f68000c1e9900 */
[----:B------:R-:W5:Y:S01]  /*0290*/  LDG.E.CONSTANT R29, desc[UR4][R2.64+0x60] ;  /* 0x00006004021d7981 */ /* 0x000f62000c1e9900 */
[----:B---3--:R-:W-:-:S03]  /*02a0*/  FFMA R26, R0, R21, RZ ;  /* 0x00000015001a7223 */ /* 0x008fc600000000ff */
[----:B------:R0:W3:Y:S04]  /*02b0*/  LDG.E.CONSTANT R0, desc[UR4][R8.64+0x10] ;  /* 0x0000100408007981 */ /* 0x0000e8000c1e9900 */
[----:B------:R-:W3:Y:S01]  /*02c0*/  LDG.E.CONSTANT R21, desc[UR4][R2.64+0x24] ;  /* 0x0000240402157981 */ /* 0x000ee2000c1e9900 */
[----:B--2---:R-:W-:-:S03]  /*02d0*/  FFMA R26, R23, R20, R26 ;  /* 0x00000014171a7223 */ /* 0x004fc6000000001a */
[----:B------:R-:W2:Y:S04]  /*02e0*/  LDG.E.CONSTANT R20, desc[UR4][R2.64+0x28] ;  /* 0x0000280402147981 */ /* 0x000ea8000c1e9900 */
[----:B------:R-:W2:Y:S01]  /*02f0*/  LDG.E.CONSTANT R23, desc[UR4][R6.64] ;  /* 0x0000000406177981 */ /* 0x000ea2000c1e9900 */
[----:B----4-:R-:W-:-:S03]  /*0300*/  FFMA R26, R13, R12, R26 ;  /* 0x0000000c0d1a7223 */ /* 0x010fc6000000001a */
[----:B------:R-:W4:Y:S04]  /*0310*/  LDG.E.CONSTANT R12, desc[UR4][R2.64+0x2c] ;  /* 0x00002c04020c7981 */ /* 0x000f28000c1e9900 */
[----:B------:R-:W4:Y:S01]  /*0320*/  LDG.E.CONSTANT R13, desc[UR4][R6.64+0x4] ;  /* 0x00000404060d7981 */ /* 0x000f22000c1e9900 */
[----:B-----5:R-:W-:-:S03]  /*0330*/  FFMA R26, R15, R14, R26 ;  /* 0x0000000e0f1a7223 */ /* 0x020fc6000000001a */
[----:B------:R-:W5:Y:S04]  /*0340*/  LDG.E.CONSTANT R14, desc[UR4][R2.64+0x30] ;  /* 0x00003004020e7981 */ /* 0x000f68000c1e9900 */
[----:B------:R-:W5:Y:S01]  /*0350*/  LDG.E.CONSTANT R15, desc[UR4][R6.64+0x8] ;  /* 0x00000804060f7981 */ /* 0x000f62000c1e9900 */
[----:B------:R-:W-:-:S03]  /*0360*/  FFMA R26, R17, R16, R26 ;  /* 0x00000010111a7223 */ /* 0x000fc6000000001a */
[----:B------:R-:W5:Y:S04]  /*0370*/  LDG.E.CONSTANT R16, desc[UR4][R2.64+0x34] ;  /* 0x0000340402107981 */ /* 0x000f68000c1e9900 */
[----:B------:R-:W5:Y:S01]  /*0380*/  LDG.E.CONSTANT R17, desc[UR4][R6.64+0xc] ;  /* 0x00000c0406117981 */ /* 0x000f62000c1e9900 */
[----:B------:R-:W-:Y:S01]  /*0390*/  FFMA R22, R25, R22, R26 ;  /* 0x0000001619167223 */ /* 0x000fe2000000001a */
[----:B0-----:R-:W-:Y:S02]  /*03a0*/  IMAD.WIDE R8, R5, 0x4, R6 ;  /* 0x0000000405087825 */ /* 0x001fe400078e0206 */
[----:B------:R-:W5:Y:S02]  /*03b0*/  LDG.E.CONSTANT R25, desc[UR4][R2.64+0x38] ;  /* 0x0000380402197981 */ /* 0x000f64000c1e9900 */
[----:B------:R-:W-:-:S02]  /*03c0*/  FFMA R24, R27, R24, R22 ;  /* 0x000000181b187223 */ /* 0x000fc40000000016 */
[----:B------:R0:W5:Y:S02]  /*03d0*/  LDG.E.CONSTANT R22, desc[UR4][R6.64+0x10] ;  /* 0x0000100406167981 */ /* 0x000164000c1e9900 */
[----:B------:R-:W-:Y:S02]  /*03e0*/  FFMA R24, R19, R18, R24 ;  /* 0x0000001213187223 */ /* 0x000fe40000000018 */
[----:B------:R-:W5:Y:S04]  /*03f0*/  LDG.E.CONSTANT R19, desc[UR4][R2.64+0x3c] ;  /* 0x00003c0402137981 */ /* 0x000f68000c1e9900 */
[----:B------:R-:W5:Y:S01]  /*0400*/  LDG.E.CONSTANT R18, desc[UR4][R8.64] ;  /* 0x0000000408127981 */ /* 0x000f62000c1e9900 */
[----:B------:R-:W-:-:S03]  /*0410*/  FFMA R27, R11, R10, R24 ;  /* 0x0000000a0b1b7223 */ /* 0x000fc60000000018 */
[----:B------:R-:W5:Y:S04]  /*0420*/  LDG.E.CONSTANT R11, desc[UR4][R2.64+0x40] ;  /* 0x00004004020b7981 */ /* 0x000f68000c1e9900 */
[----:B------:R-:W5:Y:S01]  /*0430*/  LDG.E.CONSTANT R10, desc[UR4][R8.64+0x4] ;  /* 0x00000404080a7981 */ /* 0x000f62000c1e9900 */
[----:B0-----:R-:W-:-:S05]  /*0440*/  IMAD.WIDE R6, R5, 0x4, R8 ;  /* 0x0000000405067825 */ /* 0x001fca00078e0208 */
[----:B------:R-:W5:Y:S01]  /*0450*/  LDG.E.CONSTANT R5, desc[UR4][R6.64] ;  /* 0x0000000406057981 */ /* 0x000f62000c1e9900 */
[----:B---3--:R-:W-:-:S03]  /*0460*/  FFMA R24, R0, R21, R27 ;  /* 0x0000001500187223 */ /* 0x008fc6000000001b */
[----:B------:R-:W3:Y:S04]  /*0470*/  LDG.E.CONSTANT R21, desc[UR4][R2.64+0x44] ;  /* 0x0000440402157981 */ /* 0x000ee8000c1e9900 */
[----:B------:R-:W3:Y:S01]  /*0480*/  LDG.E.CONSTANT R0, desc[UR4][R8.64+0x8] ;  /* 0x0000080408007981 */ /* 0x000ee2000c1e9900 */
[----:B--2---:R-:W-:-:S03]  /*0490*/  FFMA R26, R23, R20, R24 ;  /* 0x00000014171a7223 */ /* 0x004fc60000000018 */
[----:B------:R-:W2:Y:S04]  /*04a0*/  LDG.E.CONSTANT R20, desc[UR4][R2.64+0x48] ;  /* 0x0000480402147981 */ /* 0x000ea8000c1e9900 */
[----:B------:R-:W2:Y:S04]  /*04b0*/  LDG.E.CONSTANT R27, desc[UR4][R8.64+0xc] ;  /* 0x00000c04081b7981 */ /* 0x000ea8000c1e9900 */
[----:B------:R0:W2:Y:S01]  /*04c0*/  LDG.E.CONSTANT R23, desc[UR4][R8.64+0x10] ;  /* 0x0000100408177981 */ /* 0x0000a2000c1e9900 */
[----:B----4-:R-:W-:-:S03]  /*04d0*/  FFMA R26, R13, R12, R26 ;  /* 0x0000000c0d1a7223 */ /* 0x010fc6000000001a */
[----:B------:R-:W4:Y:S04]  /*04e0*/  LDG.E.CONSTANT R24, desc[UR4][R2.64+0x4c] ;  /* 0x00004c0402187981 */ /* 0x000f28000c1e9900 */
[----:B------:R-:W4:Y:S01]  /*04f0*/  LDG.E.CONSTANT R12, desc[UR4][R2.64+0x50] ;  /* 0x00005004020c7981 */ /* 0x000f22000c1e9900 */
[----:B-----5:R-:W-:-:S03]  /*0500*/  FFMA R26, R15, R14, R26 ;  /* 0x0000000e0f1a7223 */ /* 0x020fc6000000001a */
[----:B------:R-:W5:Y:S04]  /*0510*/  LDG.E.CONSTANT R14, desc[UR4][R2.64+0x54] ;  /* 0x00005404020e7981 */ /* 0x000f68000c1e9900 */
[----:B------:R-:W5:Y:S01]  /*0520*/  LDG.E.CONSTANT R13, desc[UR4][R6.64+0x4] ;  /* 0x00000404060d7981 */ /* 0x000f62000c1e9900 */
[----:B0-----:R-:W-:-:S03]  /*0530*/  FFMA R9, R17, R16, R26 ;  /* 0x0000001011097223 */ /* 0x001fc6000000001a */
[----:B------:R-:W5:Y:S04]  /*0540*/  LDG.E.CONSTANT R15, desc[UR4][R2.64+0x58] ;  /* 0x00005804020f7981 */ /* 0x000f68000c1e9900 */
[----:B------:R-:W5:Y:S04]  /*0550*/  LDG.E.CONSTANT R16, desc[UR4][R6.64+0x8] ;  /* 0x0000080406107981 */ /* 0x000f68000c1e9900 */
[----:B------:R-:W5:Y:S04]  /*0560*/  LDG.E.CONSTANT R17, desc[UR4][R6.64+0xc] ;  /* 0x00000c0406117981 */ /* 0x000f68000c1e9900 */
[----:B------:R-:W5:Y:S01]  /*0570*/  LDG.E.CONSTANT R26, desc[UR4][R6.64+0x10] ;  /* 0x00001004061a7981 */ /* 0x000f62000c1e9900 */
[----:B------:R-:W-:-:S04]  /*0580*/  FFMA R9, R22, R25, R9 ;  /* 0x0000001916097223 */ /* 0x000fc80000000009 */
[----:B------:R-:W-:-:S04]  /*0590*/  FFMA R9, R18, R19, R9 ;  /* 0x0000001312097223 */ /* 0x000fc80000000009 */
[----:B------:R-:W-:-:S04]  /*05a0*/  FFMA R9, R10, R11, R9 ;  /* 0x0000000b0a097223 */ /* 0x000fc80000000009 */
[----:B---3--:R-:W-:Y:S02]  /*05b0*/  FFMA R0, R0, R21, R9 ;  /* 0x0000001500007223 */ /* 0x008fe40000000009 */
[----:B------:R-:W0:Y:S02]  /*05c0*/  LDC.64 R8, c[0x0][0x390] ;  /* 0x0000e400ff087b82 */ /* 0x000e240000000a00 */
[----:B--2---:R-:W-:-:S04]  /*05d0*/  FFMA R0, R27, R20, R0 ;  /* 0x000000141b007223 */ /* 0x004fc80000000000 */
[----:B----4-:R-:W-:-:S04]  /*05e0*/  FFMA R0, R23, R24, R0 ;  /* 0x0000001817007223 */ /* 0x010fc80000000000 */
[----:B------:R-:W-:-:S04]  /*05f0*/  FFMA R0, R5, R12, R0 ;  /* 0x0000000c05007223 */ /* 0x000fc80000000000 */
[----:B-----5:R-:W-:-:S04]  /*0600*/  FFMA R13, R13, R14, R0 ;  /* 0x0000000e0d0d7223 */ /* 0x020fc80000000000 */
[----:B------:R-:W-:-:S04]  /*0610*/  FFMA R16, R16, R15, R13 ;  /* 0x0000000f10107223 */ /* 0x000fc8000000000d */
[----:B------:R-:W-:Y:S01]  /*0620*/  FFMA R17, R17, R28, R16 ;  /* 0x0000001c11117223 */ /* 0x000fe20000000010 */
[----:B0-----:R-:W-:-:S04]  /*0630*/  IMAD.WIDE R8, R4, 0x4, R8 ;  /* 0x0000000404087825 */ /* 0x001fc800078e0208 */
[----:B------:R-:W-:-:S05]  /*0640*/  FFMA R17, R26, R29, R17 ;  /* 0x0000001d1a117223 */ /* 0x000fca0000000011 */
[----:B------:R-:W-:Y:S01]  /*0650*/  STG.E desc[UR4][R8.64], R17 ;  /* 0x0000001108007986 */ /* 0x000fe2000c101904 */
[----:B------:R-:W-:Y:S05]  /*0660*/  EXIT ;  /* 0x000000000000794d */ /* 0x000fea0003800000 */
.L_x_0:
[----:B------:R-:W-:-:S00]  /*0670*/  BRA `(.L_x_0) ;  /* 0xfffffffc00fc7947 */ /* 0x000fc0000383ffff */
[----:B------:R-:W-:-:S00]  /*0680*/  NOP ;  /* 0x0000000000007918 */ /* 0x000fc00000000000 */
[----:B------:R-:W-:-:S00]  /*0690*/  NOP ;  /* 0x0000000000007918 */ /* 0x000fc00000000000 */
[----:B------:R-:W-:-:S00]  /*06a0*/  NOP ;  /* 0x0000000000007918 */ /* 0x000fc00000000000 */
[----:B------:R-:W-:-:S00]  /*06b0*/  NOP ;  /* 0x0000000000007918 */ /* 0x000fc00000000000 */
[----:B------:R-:W-:-:S00]  /*06c0*/  NOP ;  /* 0x0000000000007918 */ /* 0x000fc00000000000 */
[----:B------:R-:W-:-:S00]  /*06d0*/  NOP ;  /* 0x0000000000007918 */ /* 0x000fc00000000000 */
[----:B------:R-:W-:-:S00]  /*06e0*/  NOP ;  /* 0x0000000000007918 */ /* 0x000fc00000000000 */
[----:B------:R-:W-:-:S00]  /*06f0*/  NOP ;  /* 0x0000000000007918 */ /* 0x000fc00000000000 */
.L_x_1:


//--------------------- .nv.shared.reserved.0     --------------------------
	.section	.nv.shared.reserved.0,"aw",@nobits
	.weak		__nv_reservedSMEM_offset_0_alias
	.size		__nv_reservedSMEM_offset_0_alias, 0, 64
	.other		__nv_reservedSMEM_offset_0_alias,@"STO_CUDA_RESERVED_SHARED STV_DEFAULT"
__nv_reservedSMEM_offset_0_alias:
	.zero		0
	.zero		64


//--------------------- .nv.constant0._Z17conv2d_5x5_kernelPKfS0_Pfii --------------------------
	.section	.nv.constant0._Z17conv2d_5x5_kernelPKfS0_Pfii,"a",@progbits
	.sectionflags	@""
	.align	4
.nv.constant0._Z17conv2d_5x5_kernelPKfS0_Pfii:
	.zero		928


//--------------------- SYMBOLS --------------------------

	.type		.nv.reservedSmem.offset0,@object
	.size		.nv.reservedSmem.offset0,0x4
